	.headerflags	@"EF_CUDA_TEXMODE_UNIFIED EF_CUDA_64BIT_ADDRESS EF_CUDA_ACCELERATORS EF_CUDA_SM90 EF_CUDA_VIRTUAL_SM(EF_CUDA_SM90)"
	.elftype	@"ET_EXEC"


//--------------------- .nv.info                  --------------------------
	.section	.nv.info,"",@"SHT_CUDA_INFO"
	.align	4


	//----- nvinfo : EIATTR_REGCOUNT
	.align		4
        /*0000*/ 	.byte	0x04, 0x2f
        /*0002*/ 	.short	(.L_3 - .L_2)
	.align		4
.L_2:
        /*0004*/ 	.word	index@(triton_per_fused__weight_norm_interface_4)
        /*0008*/ 	.word	0x00000015


	//----- nvinfo : EIATTR_MIN_STACK_SIZE
	.align		4
.L_3:
        /*000c*/ 	.byte	0x04, 0x12
        /*000e*/ 	.short	(.L_5 - .L_4)
	.align		4
.L_4:
        /*0010*/ 	.word	index@(triton_per_fused__weight_norm_interface_4)
        /*0014*/ 	.word	0x00000000


	//----- nvinfo : EIATTR_FRAME_SIZE
	.align		4
.L_5:
        /*0018*/ 	.byte	0x04, 0x11
        /*001a*/ 	.short	(.L_7 - .L_6)
	.align		4
.L_6:
        /*001c*/ 	.word	index@(triton_per_fused__weight_norm_interface_4)
        /*0020*/ 	.word	0x00000000


	//----- nvinfo : EIATTR_MIN_STACK_SIZE
	.align		4
.L_7:
        /*0024*/ 	.byte	0x04, 0x12
        /*0026*/ 	.short	(.L_9 - .L_8)
	.align		4
.L_8:
        /*0028*/ 	.word	index@(triton_per_fused__weight_norm_interface_4)
        /*002c*/ 	.word	0x00000000
.L_9:


//--------------------- .nv.info.triton_per_fused__weight_norm_interface_4 --------------------------
	.section	.nv.info.triton_per_fused__weight_norm_interface_4,"",@"SHT_CUDA_INFO"
	.sectionflags	@""
	.align	4


	//----- nvinfo : EIATTR_CUDA_API_VERSION
	.align		4
        /*0000*/ 	.byte	0x04, 0x37
        /*0002*/ 	.short	(.L_11 - .L_10)
.L_10:
        /*0004*/ 	.word	0x0000007c


	//----- nvinfo : EIATTR_KPARAM_INFO
	.align		4
.L_11:
        /*0008*/ 	.byte	0x04, 0x17
        /*000a*/ 	.short	(.L_13 - .L_12)
.L_12:
        /*000c*/ 	.word	0x00000000
        /*0010*/ 	.short	0x0005
        /*0012*/ 	.short	0x0024
        /*0014*/ 	.byte	0x00, 0xf0, 0x11, 0x00


	//----- nvinfo : EIATTR_KPARAM_INFO
	.align		4
.L_13:
        /*0018*/ 	.byte	0x04, 0x17
        /*001a*/ 	.short	(.L_15 - .L_14)
.L_14:
        /*001c*/ 	.word	0x00000000
        /*0020*/ 	.short	0x0004
        /*0022*/ 	.short	0x0020
        /*0024*/ 	.byte	0x00, 0xf0, 0x11, 0x00


	//----- nvinfo : EIATTR_KPARAM_INFO
	.align		4
.L_15:
        /*0028*/ 	.byte	0x04, 0x17
        /*002a*/ 	.short	(.L_17 - .L_16)
.L_16:
        /*002c*/ 	.word	0x00000000
        /*0030*/ 	.short	0x0003
        /*0032*/ 	.short	0x0018
        /*0034*/ 	.byte	0x00, 0xf4, 0x21, 0x00


	//----- nvinfo : EIATTR_KPARAM_INFO
	.align		4
.L_17:
        /*0038*/ 	.byte	0x04, 0x17
        /*003a*/ 	.short	(.L_19 - .L_18)
.L_18:
        /*003c*/ 	.word	0x00000000
        /*0040*/ 	.short	0x0002
        /*0042*/ 	.short	0x0010
        /*0044*/ 	.byte	0x00, 0xf4, 0x21, 0x00


	//----- nvinfo : EIATTR_KPARAM_INFO
	.align		4
.L_19:
        /*0048*/ 	.byte	0x04, 0x17
        /*004a*/ 	.short	(.L_21 - .L_20)
.L_20:
        /*004c*/ 	.word	0x00000000
        /*0050*/ 	.short	0x0001
        /*0052*/ 	.short	0x0008
        /*0054*/ 	.byte	0x00, 0xf4, 0x21, 0x00


	//----- nvinfo : EIATTR_KPARAM_INFO
	.align		4
.L_21:
        /*0058*/ 	.byte	0x04, 0x17
        /*005a*/ 	.short	(.L_23 - .L_22)
.L_22:
        /*005c*/ 	.word	0x00000000
        /*0060*/ 	.short	0x0000
        /*0062*/ 	.short	0x0000
        /*0064*/ 	.byte	0x00, 0xf4, 0x21, 0x00


	//----- nvinfo : EIATTR_SPARSE_MMA_MASK
	.align		4
.L_23:
        /*0068*/ 	.byte	0x03, 0x50
        /*006a*/ 	.short	0x0000


	//----- nvinfo : EIATTR_MAXREG_COUNT
	.align		4
        /*006c*/ 	.byte	0x03, 0x1b
        /*006e*/ 	.short	0x00ff


	//----- nvinfo : EIATTR_COOP_GROUP_MASK_REGIDS
	.align		4
        /*0070*/ 	.byte	0x04, 0x29
        /*0072*/ 	.short	(.L_25 - .L_24)


	//   ....[0]....
.L_24:
        /*0074*/ 	.word	0xffffffff


	//   ....[1]....
        /*0078*/ 	.word	0xffffffff


	//   ....[2]....
        /*007c*/ 	.word	0xffffffff


	//   ....[3]....
        /*0080*/ 	.word	0xffffffff


	//   ....[4]....
        /*0084*/ 	.word	0xffffffff


	//   ....[5]....
        /*0088*/ 	.word	0xffffffff


	//----- nvinfo : EIATTR_COOP_GROUP_INSTR_OFFSETS
	.align		4
.L_25:
        /*008c*/ 	.byte	0x04, 0x28
        /*008e*/ 	.short	(.L_27 - .L_26)


	//   ....[0]....
.L_26:
        /*0090*/ 	.word	0x00000200


	//   ....[1]....
        /*0094*/ 	.word	0x00000240


	//   ....[2]....
        /*0098*/ 	.word	0x00000260


	//   ....[3]....
        /*009c*/ 	.word	0x00000290


	//   ....[4]....
        /*00a0*/ 	.word	0x000002b0


	//   ....[5]....
        /*00a4*/ 	.word	0x00000330


	//----- nvinfo : EIATTR_EXIT_INSTR_OFFSETS
	.align		4
.L_27:
        /*00a8*/ 	.byte	0x04, 0x1c
        /*00aa*/ 	.short	(.L_29 - .L_28)


	//   ....[0]....
.L_28:
        /*00ac*/ 	.word	0x000004d0


	//   ....[1]....
        /*00b0*/ 	.word	0x000004f0


	//----- nvinfo : EIATTR_REQNTID
	.align		4
.L_29:
        /*00b4*/ 	.byte	0x04, 0x10
        /*00b6*/ 	.short	(.L_31 - .L_30)
.L_30:
        /*00b8*/ 	.word	0x00000040
        /*00bc*/ 	.word	0x00000001
        /*00c0*/ 	.word	0x00000001


	//----- nvinfo : EIATTR_CBANK_PARAM_SIZE
	.align		4
.L_31:
        /*00c4*/ 	.byte	0x03, 0x19
        /*00c6*/ 	.short	0x0028


	//----- nvinfo : EIATTR_PARAM_CBANK
	.align		4
        /*00c8*/ 	.byte	0x04, 0x0a
        /*00ca*/ 	.short	(.L_33 - .L_32)
	.align		4
.L_32:
        /*00cc*/ 	.word	index@(.nv.constant0.triton_per_fused__weight_norm_interface_4)
        /*00d0*/ 	.short	0x0210
        /*00d2*/ 	.short	0x0028


	//----- nvinfo : EIATTR_SW_WAR
	.align		4
.L_33:
        /*00d4*/ 	.byte	0x04, 0x36
        /*00d6*/ 	.short	(.L_35 - .L_34)
.L_34:
        /*00d8*/ 	.word	0x00000008
.L_35:


//--------------------- .nv.callgraph             --------------------------
	.section	.nv.callgraph,"",@"SHT_CUDA_CALLGRAPH"
	.align	4
	.sectionentsize	8
	.align		4
        /*0000*/ 	.word	0x00000000
	.align		4
        /*0004*/ 	.word	0xffffffff
	.align		4
        /*0008*/ 	.word	0x00000000
	.align		4
        /*000c*/ 	.word	0xfffffffe
	.align		4
        /*0010*/ 	.word	0x00000000
	.align		4
        /*0014*/ 	.word	0xfffffffd
	.align		4
        /*0018*/ 	.word	0x00000000
	.align		4
        /*001c*/ 	.word	0xfffffffc


//--------------------- .nv.constant4             --------------------------
	.section	.nv.constant4,"a",@progbits
	.align	8
	.align		8
.nv.constant4:
        /*0000*/ 	.dword	_$_str
	.align		8
        /*0008*/ 	.dword	_$_str_$_2


//--------------------- .text.triton_per_fused__weight_norm_interface_4 --------------------------
	.section	.text.triton_per_fused__weight_norm_interface_4,"ax",@progbits
	.sectionflags	@"SHF_BARRIERS=1"
	.align	128
        .global         triton_per_fused__weight_norm_interface_4
        .type           triton_per_fused__weight_norm_interface_4,@function
        .size           triton_per_fused__weight_norm_interface_4,(.L_x_1 - triton_per_fused__weight_norm_interface_4)
        .other          triton_per_fused__weight_norm_interface_4,@"STO_CUDA_ENTRY STV_DEFAULT"
triton_per_fused__weight_norm_interface_4:
.text.triton_per_fused__weight_norm_interface_4:
[----:B------:R-:W0:Y:S02]  /*0000*/  LDC R1, c[0x0][0x28] ;  /* 0x00000a00ff017b82 */ /* 0x000e240000000800 */
[----:B------:R-:W1:Y:S01]  /*0010*/  S2R R14, SR_TID.X ;  /* 0x00000000000e7919 */ /* 0x000e620000002100 */
[----:B------:R-:W2:Y:S01]  /*0020*/  LDC.64 R12, c[0x0][0x218] ;  /* 0x00008600ff0c7b82 */ /* 0x000ea20000000a00 */
[----:B------:R-:W-:Y:S02]  /*0030*/  CS2R R4, SRZ ;  /* 0x0000000000047805 */ /* 0x000fe4000001ff00 */
[----:B------:R-:W-:Y:S01]  /*0040*/  CS2R R6, SRZ ;  /* 0x0000000000067805 */ /* 0x000fe2000001ff00 */
[----:B------:R-:W3:Y:S01]  /*0050*/  S2R R9, SR_CTAID.X ;  /* 0x0000000000097919 */ /* 0x000ee20000002500 */
[----:B------:R-:W-:-:S03]  /*0060*/  ULDC.64 UR6, c[0x0][0x208] ;  /* 0x0000820000067ab9 */ /* 0x000fc60000000a00 */
[----:B------:R-:W4:Y:S01]  /*0070*/  LDC.64 R2, c[0x0][0x220] ;  /* 0x00008800ff027b82 */ /* 0x000f220000000a00 */
[----:B-1----:R-:W-:Y:S02]  /*0080*/  SHF.L.U32 R8, R14, 0x2, RZ ;  /* 0x000000020e087819 */ /* 0x002fe400000006ff */
[----:B---3--:R-:W-:Y:S02]  /*0090*/  ISETP.GE.AND P0, PT, R9, 0x80, PT ;  /* 0x000000800900780c */ /* 0x008fe40003f06270 */
[----:B------:R-:W-:-:S04]  /*00a0*/  LOP3.LUT R0, R8, 0xfc, RZ, 0xc0, !PT ;  /* 0x000000fc08007812 */ /* 0x000fc800078ec0ff */
[----:B------:R-:W-:Y:S01]  /*00b0*/  ISETP.LT.U32.AND P1, PT, R0, 0xa0, !P0 ;  /* 0x000000a00000780c */ /* 0x000fe20004721070 */
[----:B------:R-:W-:-:S04]  /*00c0*/  IMAD R0, R9, 0xa0, R0 ;  /* 0x000000a009007824 */ /* 0x000fc800078e0200 */
[----:B--2---:R-:W-:-:S08]  /*00d0*/  IMAD.WIDE R12, R0, 0x4, R12 ;  /* 0x00000004000c7825 */ /* 0x004fd000078e020c */
[----:B------:R-:W2:Y:S01]  /*00e0*/  @P1 LDG.E.128 R4, desc[UR6][R12.64] ;  /* 0x000000060c041981 */ /* 0x000ea2000c1e1d00 */
[----:B----4-:R-:W-:Y:S01]  /*00f0*/  IMAD.WIDE R2, R9, 0x4, R2 ;  /* 0x0000000409027825 */ /* 0x010fe200078e0202 */
[----:B------:R-:W1:Y:S01]  /*0100*/  S2UR UR5, SR_CgaCtaId ;  /* 0x00000000000579c3 */ /* 0x000e620000008800 */
[----:B------:R-:W-:Y:S01]  /*0110*/  UMOV UR4, 0x400 ;  /* 0x0000040000047882 */ /* 0x000fe20000000000 */
[----:B------:R-:W-:Y:S01]  /*0120*/  ISETP.GE.AND P2, PT, R14, 0x2, PT ;  /* 0x000000020e00780c */ /* 0x000fe20003f46270 */
[----:B-1----:R-:W-:Y:S01]  /*0130*/  UPRMT UR4, UR5, 0x654, UR4 ;  /* 0x0000065405047896 */ /* 0x002fe20008000004 */
[----:B--2---:R-:W-:Y:S02]  /*0140*/  SEL R5, R5, RZ, P1 ;  /* 0x000000ff05057207 */ /* 0x004fe40000800000 */
[----:B------:R-:W-:Y:S02]  /*0150*/  SEL R4, R4, RZ, P1 ;  /* 0x000000ff04047207 */ /* 0x000fe40000800000 */
[----:B------:R-:W-:Y:S01]  /*0160*/  SEL R6, R6, RZ, P1 ;  /* 0x000000ff06067207 */ /* 0x000fe20000800000 */
[----:B------:R-:W-:Y:S01]  /*0170*/  FMUL R11, R5, R5 ;  /* 0x00000005050b7220 */ /* 0x000fe20000400000 */
[----:B------:R-:W-:-:S03]  /*0180*/  SEL R7, R7, RZ, P1 ;  /* 0x000000ff07077207 */ /* 0x000fc60000800000 */
[----:B------:R-:W-:-:S04]  /*0190*/  FFMA R11, R4, R4, R11 ;  /* 0x00000004040b7223 */ /* 0x000fc8000000000b */
[----:B------:R-:W-:Y:S01]  /*01a0*/  FFMA R16, R6, R6, R11 ;  /* 0x0000000606107223 */ /* 0x000fe2000000000b */
[----:B------:R-:W-:-:S03]  /*01b0*/  HFMA2.MMA R11, -RZ, RZ, 0, 0 ;  /* 0x00000000ff0b7435 */ /* 0x000fc600000001ff */
[----:B------:R-:W-:-:S05]  /*01c0*/  FFMA R16, R7, R7, R16 ;  /* 0x0000000707107223 */ /* 0x000fca0000000010 */
[----:B------:R-:W-:Y:S02]  /*01d0*/  FSEL R16, R16, RZ, P1 ;  /* 0x000000ff10107208 */ /* 0x000fe40000800000 */
[----:B------:R1:W2:Y:S01]  /*01e0*/  @!P0 LDG.E.EL R11, desc[UR6][R2.64] ;  /* 0x00000006020b8981 */ /* 0x0002a2000c2e1900 */
[----:B------:R-:W-:-:S03]  /*01f0*/  LOP3.LUT P0, RZ, R14, 0x1f, RZ, 0xc0, !PT ;  /* 0x0000001f0eff7812 */ /* 0x000fc6000780c0ff */
[----:B------:R-:W3:Y:S01]  /*0200*/  SHFL.BFLY PT, R13, R16, 0x10, 0x1f ;  /* 0x0e001f00100d7f89 */ /* 0x000ee200000e0000 */
[----:B-1----:R-:W-:-:S04]  /*0210*/  SHF.R.U32.HI R2, RZ, 0x3, R14 ;  /* 0x00000003ff027819 */ /* 0x002fc8000001160e */
[----:B------:R-:W-:Y:S01]  /*0220*/  LOP3.LUT R2, R2, 0x4, RZ, 0xc0, !PT ;  /* 0x0000000402027812 */ /* 0x000fe200078ec0ff */
[----:B---3--:R-:W-:-:S05]  /*0230*/  FADD R13, R16, R13 ;  /* 0x0000000d100d7221 */ /* 0x008fca0000000000 */
[----:B------:R-:W1:Y:S02]  /*0240*/  SHFL.BFLY PT, R12, R13, 0x8, 0x1f ;  /* 0x0d001f000d0c7f89 */ /* 0x000e6400000e0000 */
[----:B-1----:R-:W-:-:S05]  /*0250*/  FADD R12, R13, R12 ;  /* 0x0000000c0d0c7221 */ /* 0x002fca0000000000 */
[----:B------:R-:W1:Y:S02]  /*0260*/  SHFL.BFLY PT, R15, R12, 0x4, 0x1f ;  /* 0x0c801f000c0f7f89 */ /* 0x000e6400000e0000 */
[----:B-1----:R-:W-:Y:S01]  /*0270*/  FADD R15, R12, R15 ;  /* 0x0000000f0c0f7221 */ /* 0x002fe20000000000 */
[----:B------:R-:W-:-:S04]  /*0280*/  LOP3.LUT R12, R14, 0x1, RZ, 0xc0, !PT ;  /* 0x000000010e0c7812 */ /* 0x000fc800078ec0ff */
[----:B------:R-:W1:Y:S02]  /*0290*/  SHFL.BFLY PT, R18, R15, 0x2, 0x1f ;  /* 0x0c401f000f127f89 */ /* 0x000e6400000e0000 */
[----:B-1----:R-:W-:-:S05]  /*02a0*/  FADD R18, R15, R18 ;  /* 0x000000120f127221 */ /* 0x002fca0000000000 */
[----:B------:R-:W1:Y:S02]  /*02b0*/  SHFL.BFLY PT, R17, R18, 0x1, 0x1f ;  /* 0x0c201f0012117f89 */ /* 0x000e6400000e0000 */
[----:B-1----:R-:W-:-:S05]  /*02c0*/  FADD R17, R18, R17 ;  /* 0x0000001112117221 */ /* 0x002fca0000000000 */
[----:B------:R-:W-:Y:S01]  /*02d0*/  @!P0 STS [R2+UR4], R17 ;  /* 0x0000001102008988 */ /* 0x000fe20008000804 */
[----:B------:R-:W-:Y:S01]  /*02e0*/  BAR.SYNC.DEFER_BLOCKING 0x0 ;  /* 0x0000000000007b1d */ /* 0x000fe20000010000 */
[----:B------:R-:W-:-:S04]  /*02f0*/  ISETP.NE.U32.AND P0, PT, R12, 0x1, PT ;  /* 0x000000010c00780c */ /* 0x000fc80003f05070 */
[----:B------:R-:W-:-:S03]  /*0300*/  ISETP.LT.AND P0, PT, R14, 0x2, P0 ;  /* 0x000000020e00780c */ /* 0x000fc60000701270 */
[----:B------:R-:W1:Y:S01]  /*0310*/  LDC.64 R12, c[0x0][0x210] ;  /* 0x00008400ff0c7b82 */ /* 0x000e620000000a00 */
[----:B------:R-:W3:Y:S04]  /*0320*/  @!P2 LDS R10, [R8+UR4] ;  /* 0x00000004080aa984 */ /* 0x000ee80008000800 */
[----:B---3--:R-:W3:Y:S02]  /*0330*/  SHFL.BFLY PT, R3, R10, 0x1, 0x1f ;  /* 0x0c201f000a037f89 */ /* 0x008ee400000e0000 */
[----:B---3--:R-:W-:-:S05]  /*0340*/  FADD R15, R10, R3 ;  /* 0x000000030a0f7221 */ /* 0x008fca0000000000 */
[----:B------:R1:W-:Y:S01]  /*0350*/  @P0 STS [R8+UR4], R15 ;  /* 0x0000000f08000988 */ /* 0x0003e20008000804 */
[----:B------:R-:W-:Y:S01]  /*0360*/  BAR.SYNC.DEFER_BLOCKING 0x0 ;  /* 0x0000000000007b1d */ /* 0x000fe20000010000 */
[----:B------:R-:W-:-:S04]  /*0370*/  LOP3.LUT P0, RZ, R14, 0x3f, RZ, 0xc0, !PT ;  /* 0x0000003f0eff7812 */ /* 0x000fc8000780c0ff */
[C---:B------:R-:W-:Y:S01]  /*0380*/  ISETP.LT.AND P0, PT, R9.reuse, 0x80, !P0 ;  /* 0x000000800900780c */ /* 0x040fe20004701270 */
[----:B-1----:R-:W-:Y:S01]  /*0390*/  IMAD.WIDE R8, R9, 0x4, R12 ;  /* 0x0000000409087825 */ /* 0x002fe200078e020c */
[----:B------:R-:W1:Y:S02]  /*03a0*/  LDS R16, [UR4] ;  /* 0x00000004ff107984 */ /* 0x000e640008000800 */
[----:B-1----:R-:W1:Y:S01]  /*03b0*/  MUFU.SQRT R17, R16 ;  /* 0x0000001000117308 */ /* 0x002e620000002000 */
[----:B------:R-:W-:Y:S01]  /*03c0*/  BAR.SYNC.DEFER_BLOCKING 0x0 ;  /* 0x0000000000007b1d */ /* 0x000fe20000010000 */
[C---:B-1----:R-:W-:Y:S01]  /*03d0*/  FSETP.GEU.AND P3, PT, R17.reuse, 1.175494350822287508e-38, PT ;  /* 0x008000001100780b */ /* 0x042fe20003f6e000 */
[C---:B------:R-:W-:Y:S01]  /*03e0*/  FMUL R2, R17.reuse, 0.25 ;  /* 0x3e80000011027820 */ /* 0x040fe20000400000 */
[----:B------:R-:W-:-:S04]  /*03f0*/  FSETP.GT.AND P2, PT, R17, 8.50705917302346158658e+37, PT ;  /* 0x7e8000001100780b */ /* 0x000fc80003f44000 */
[----:B------:R-:W-:Y:S02]  /*0400*/  FSEL R10, R2, R17, P2 ;  /* 0x00000011020a7208 */ /* 0x000fe40001000000 */
[----:B------:R-:W1:Y:S01]  /*0410*/  LDC.64 R2, c[0x0][0x228] ;  /* 0x00008a00ff027b82 */ /* 0x000e620000000a00 */
[----:B------:R3:W-:Y:S04]  /*0420*/  @P0 STG.E desc[UR6][R8.64], R17 ;  /* 0x0000001108000986 */ /* 0x0007e8000c101906 */
[----:B------:R-:W-:Y:S02]  /*0430*/  @!P3 FMUL R10, R10, 16777216 ;  /* 0x4b8000000a0ab820 */ /* 0x000fe40000400000 */
[----:B--2---:R-:W-:-:S04]  /*0440*/  @P2 FMUL R11, R11, 0.25 ;  /* 0x3e8000000b0b2820 */ /* 0x004fc80000400000 */
[----:B------:R-:W2:Y:S01]  /*0450*/  MUFU.RCP R10, R10 ;  /* 0x0000000a000a7308 */ /* 0x000ea20000001000 */
[----:B------:R-:W-:Y:S01]  /*0460*/  @!P3 FMUL R11, R11, 16777216 ;  /* 0x4b8000000b0bb820 */ /* 0x000fe20000400000 */
[----:B-1----:R-:W-:-:S04]  /*0470*/  IMAD.WIDE R2, R0, 0x4, R2 ;  /* 0x0000000400027825 */ /* 0x002fc800078e0202 */
[----:B--2---:R-:W-:-:S04]  /*0480*/  FMUL R11, R10, R11 ;  /* 0x0000000b0a0b7220 */ /* 0x004fc80000400000 */
[-C--:B------:R-:W-:Y:S01]  /*0490*/  FMUL R4, R4, R11.reuse ;  /* 0x0000000b04047220 */ /* 0x080fe20000400000 */
[-C--:B------:R-:W-:Y:S01]  /*04a0*/  FMUL R5, R5, R11.reuse ;  /* 0x0000000b05057220 */ /* 0x080fe20000400000 */
[-C--:B------:R-:W-:Y:S01]  /*04b0*/  FMUL R6, R6, R11.reuse ;  /* 0x0000000b06067220 */ /* 0x080fe20000400000 */
[----:B------:R-:W-:Y:S01]  /*04c0*/  FMUL R7, R7, R11 ;  /* 0x0000000b07077220 */ /* 0x000fe20000400000 */
[----:B---3--:R-:W-:Y:S06]  /*04d0*/  @!P1 EXIT ;  /* 0x000000000000994d */ /* 0x008fec0003800000 */
[----:B------:R-:W-:Y:S01]  /*04e0*/  STG.E.128 desc[UR6][R2.64], R4 ;  /* 0x0000000402007986 */ /* 0x000fe2000c101d06 */
[----:B------:R-:W-:Y:S05]  /*04f0*/  EXIT ;  /* 0x000000000000794d */ /* 0x000fea0003800000 */
.L_x_0:
[----:B------:R-:W-:-:S00]  /*0500*/  BRA `(.L_x_0) ;  /* 0xfffffffc00fc7947 */ /* 0x000fc0000383ffff */
[----:B------:R-:W-:-:S00]  /*0510*/  NOP ;  /* 0x0000000000007918 */ /* 0x000fc00000000000 */
        /* <DEDUP_REMOVED lines=14> */
.L_x_1:


//--------------------- .nv.global.init           --------------------------
	.section	.nv.global.init,"aw",@progbits
.nv.global.init:
	.type		_$_str,@object
	.size		_$_str,(_$_str_$_2 - _$_str)
_$_str:
        /*0000*/ 	.byte	0x5f, 0x5f, 0x43, 0x55, 0x44, 0x41, 0x5f, 0x46, 0x54, 0x5a, 0x00
	.type		_$_str_$_2,@object
	.size		_$_str_$_2,(.L_1 - _$_str_$_2)
_$_str_$_2:
        /*000b*/ 	.byte	0x5f, 0x5f, 0x43, 0x55, 0x44, 0x41, 0x5f, 0x50, 0x52, 0x45, 0x43, 0x5f, 0x53, 0x51, 0x52, 0x54
        /*001b*/ 	.byte	0x00
.L_1:


//--------------------- .nv.shared.triton_per_fused__weight_norm_interface_4 --------------------------
	.section	.nv.shared.triton_per_fused__weight_norm_interface_4,"aw",@nobits
	.sectionflags	@""
	.align	16
	.zero		1024


//--------------------- .nv.constant0.triton_per_fused__weight_norm_interface_4 --------------------------
	.section	.nv.constant0.triton_per_fused__weight_norm_interface_4,"a",@progbits
	.sectionflags	@""
	.align	4
.nv.constant0.triton_per_fused__weight_norm_interface_4:
	.zero		568
